//
// Generated by NVIDIA NVVM Compiler
//
// Compiler Build ID: CL-36424714
// Cuda compilation tools, release 13.0, V13.0.88
// Based on NVVM 20.0.0
//

.version 9.0
.target sm_100
.address_size 64


.entry _ZN3sep7testbed36_GLOBAL__N__20ab9f83_4_k_cu_4553a75a15scaleBiasKernelEPKfPfiff(
	.param .u64 .ptr .align 1 _ZN3sep7testbed36_GLOBAL__N__20ab9f83_4_k_cu_4553a75a15scaleBiasKernelEPKfPfiff_param_0,
	.param .u64 .ptr .align 1 _ZN3sep7testbed36_GLOBAL__N__20ab9f83_4_k_cu_4553a75a15scaleBiasKernelEPKfPfiff_param_1,
	.param .u32 _ZN3sep7testbed36_GLOBAL__N__20ab9f83_4_k_cu_4553a75a15scaleBiasKernelEPKfPfiff_param_2,
	.param .f32 _ZN3sep7testbed36_GLOBAL__N__20ab9f83_4_k_cu_4553a75a15scaleBiasKernelEPKfPfiff_param_3,
	.param .f32 _ZN3sep7testbed36_GLOBAL__N__20ab9f83_4_k_cu_4553a75a15scaleBiasKernelEPKfPfiff_param_4
)
{
	.reg .pred 	%p<2>;
	.reg .b32 	%r<6>;
	.reg .b32 	%f<5>;
	.reg .b64 	%rd<8>;

	ld.param.u64 	%rd1, [_ZN3sep7testbed36_GLOBAL__N__20ab9f83_4_k_cu_4553a75a15scaleBiasKernelEPKfPfiff_param_0];
	ld.param.u64 	%rd2, [_ZN3sep7testbed36_GLOBAL__N__20ab9f83_4_k_cu_4553a75a15scaleBiasKernelEPKfPfiff_param_1];
	ld.param.u32 	%r2, [_ZN3sep7testbed36_GLOBAL__N__20ab9f83_4_k_cu_4553a75a15scaleBiasKernelEPKfPfiff_param_2];
	ld.param.f32 	%f1, [_ZN3sep7testbed36_GLOBAL__N__20ab9f83_4_k_cu_4553a75a15scaleBiasKernelEPKfPfiff_param_3];
	ld.param.f32 	%f2, [_ZN3sep7testbed36_GLOBAL__N__20ab9f83_4_k_cu_4553a75a15scaleBiasKernelEPKfPfiff_param_4];
	mov.u32 	%r3, %ctaid.x;
	mov.u32 	%r4, %ntid.x;
	mov.u32 	%r5, %tid.x;
	mad.lo.s32 	%r1, %r3, %r4, %r5;
	setp.ge.s32 	%p1, %r1, %r2;
	@%p1 bra 	$L__BB0_2;
	cvta.to.global.u64 	%rd3, %rd1;
	cvta.to.global.u64 	%rd4, %rd2;
	mul.wide.s32 	%rd5, %r1, 4;
	add.s64 	%rd6, %rd3, %rd5;
	ld.global.f32 	%f3, [%rd6];
	fma.rn.f32 	%f4, %f1, %f3, %f2;
	add.s64 	%rd7, %rd4, %rd5;
	st.global.f32 	[%rd7], %f4;
$L__BB0_2:
	ret;

}


// ===== COMPILED SASS (sm_100) =====

	.target	sm_100

	.elftype	@"ET_EXEC"


//--------------------- .note.nv.tkinfo           --------------------------
	.section	.note.nv.tkinfo,"",@"SHT_NOTE"
	.sectionflags	@"SHF_NOTE_NV_TKINFO"
	.tkinfo
        /*0018*/ 	.word	0x00000002
        /*0030*/ 	.string	""
        /*0030*/ 	.string	"ptxas"
        /*0030*/ 	.string	"Cuda compilation tools, release 13.0, V13.0.88"
        /*0030*/ 	.string	"Build cuda_13.0.r13.0/compiler.36424714_0"
        /*0030*/ 	.string	"-arch sm_100 -m 64 "



//--------------------- .note.nv.cuinfo           --------------------------
	.section	.note.nv.cuinfo,"",@"SHT_NOTE"
	.sectionflags	@"SHF_NOTE_NV_CUINFO"
        /*0018*/ 	.short	0x0002
        /*001a*/ 	.short	0x0064
        /*001c*/ 	.short	0x0082
	.zero		2


//--------------------- .nv.info                  --------------------------
	.section	.nv.info,"",@"SHT_CUDA_INFO"
	.align	4


	//----- nvinfo : EIATTR_REGCOUNT
	.align		4
        /*0000*/ 	.byte	0x04, 0x2f
        /*0002*/ 	.short	(.L_1 - .L_0)
	.align		4
.L_0:
        /*0004*/ 	.word	index@(_ZN3sep7testbed36_GLOBAL__N__20ab9f83_4_k_cu_4553a75a15scaleBiasKernelEPKfPfiff)
        /*0008*/ 	.word	0x0000000c


	//----- nvinfo : EIATTR_FRAME_SIZE
	.align		4
.L_1:
        /*000c*/ 	.byte	0x04, 0x11
        /*000e*/ 	.short	(.L_3 - .L_2)
	.align		4
.L_2:
        /*0010*/ 	.word	index@(_ZN3sep7testbed36_GLOBAL__N__20ab9f83_4_k_cu_4553a75a15scaleBiasKernelEPKfPfiff)
        /*0014*/ 	.word	0x00000000


	//----- nvinfo : EIATTR_MIN_STACK_SIZE
	.align		4
.L_3:
        /*0018*/ 	.byte	0x04, 0x12
        /*001a*/ 	.short	(.L_5 - .L_4)
	.align		4
.L_4:
        /*001c*/ 	.word	index@(_ZN3sep7testbed36_GLOBAL__N__20ab9f83_4_k_cu_4553a75a15scaleBiasKernelEPKfPfiff)
        /*0020*/ 	.word	0x00000000
.L_5:


//--------------------- .nv.compat                --------------------------
	.section	.nv.compat,"",@"SHT_CUDA_COMPAT_INFO"
	.align	4
        /*0000*/ 	.byte	0x02, 0x09, 0x00, 0x00, 0x02, 0x02, 0x01, 0x00, 0x02, 0x05, 0x05, 0x00, 0x03, 0x07, 0x01, 0x01
        /*0010*/ 	.byte	0x02, 0x03, 0x00, 0x00, 0x02, 0x06, 0x01, 0x00, 0x04, 0x0b, 0x08, 0x00, 0x09, 0x00, 0x00, 0x00
        /*0020*/ 	.byte	0x00, 0x00, 0x00, 0x00


//--------------------- .nv.info._ZN3sep7testbed36_GLOBAL__N__20ab9f83_4_k_cu_4553a75a15scaleBiasKernelEPKfPfiff --------------------------
	.section	.nv.info._ZN3sep7testbed36_GLOBAL__N__20ab9f83_4_k_cu_4553a75a15scaleBiasKernelEPKfPfiff,"",@"SHT_CUDA_INFO"
	.sectionflags	@""
	.align	4


	//----- nvinfo : EIATTR_CUDA_API_VERSION
	.align		4
        /*0000*/ 	.byte	0x04, 0x37
        /*0002*/ 	.short	(.L_7 - .L_6)
.L_6:
        /*0004*/ 	.word	0x00000082


	//----- nvinfo : EIATTR_KPARAM_INFO
	.align		4
.L_7:
        /*0008*/ 	.byte	0x04, 0x17
        /*000a*/ 	.short	(.L_9 - .L_8)
.L_8:
        /*000c*/ 	.word	0x00000000
        /*0010*/ 	.short	0x0004
        /*0012*/ 	.short	0x0018
        /*0014*/ 	.byte	0x00, 0xf0, 0x11, 0x00


	//----- nvinfo : EIATTR_KPARAM_INFO
	.align		4
.L_9:
        /*0018*/ 	.byte	0x04, 0x17
        /*001a*/ 	.short	(.L_11 - .L_10)
.L_10:
        /*001c*/ 	.word	0x00000000
        /*0020*/ 	.short	0x0003
        /*0022*/ 	.short	0x0014
        /*0024*/ 	.byte	0x00, 0xf0, 0x11, 0x00


	//----- nvinfo : EIATTR_KPARAM_INFO
	.align		4
.L_11:
        /*0028*/ 	.byte	0x04, 0x17
        /*002a*/ 	.short	(.L_13 - .L_12)
.L_12:
        /*002c*/ 	.word	0x00000000
        /*0030*/ 	.short	0x0002
        /*0032*/ 	.short	0x0010
        /*0034*/ 	.byte	0x00, 0xf0, 0x11, 0x00


	//----- nvinfo : EIATTR_KPARAM_INFO
	.align		4
.L_13:
        /*0038*/ 	.byte	0x04, 0x17
        /*003a*/ 	.short	(.L_15 - .L_14)
.L_14:
        /*003c*/ 	.word	0x00000000
        /*0040*/ 	.short	0x0001
        /*0042*/ 	.short	0x0008
        /*0044*/ 	.byte	0x00, 0xf5, 0x21, 0x00


	//----- nvinfo : EIATTR_KPARAM_INFO
	.align		4
.L_15:
        /*0048*/ 	.byte	0x04, 0x17
        /*004a*/ 	.short	(.L_17 - .L_16)
.L_16:
        /*004c*/ 	.word	0x00000000
        /*0050*/ 	.short	0x0000
        /*0052*/ 	.short	0x0000
        /*0054*/ 	.byte	0x00, 0xf5, 0x21, 0x00


	//----- nvinfo : EIATTR_SPARSE_MMA_MASK
	.align		4
.L_17:
        /*0058*/ 	.byte	0x03, 0x50
        /*005a*/ 	.short	0x0000


	//----- nvinfo : EIATTR_MAXREG_COUNT
	.align		4
        /*005c*/ 	.byte	0x03, 0x1b
        /*005e*/ 	.short	0x00ff


	//----- nvinfo : EIATTR_MERCURY_ISA_VERSION
	.align		4
        /*0060*/ 	.byte	0x03, 0x5f
        /*0062*/ 	.short	0x0101


	//----- nvinfo : EIATTR_VRC_CTA_INIT_COUNT
	.align		4
        /*0064*/ 	.byte	0x02, 0x4a
	.zero		1
	.zero		1


	//----- nvinfo : EIATTR_EXIT_INSTR_OFFSETS
	.align		4
        /*0068*/ 	.byte	0x04, 0x1c
        /*006a*/ 	.short	(.L_19 - .L_18)


	//   ....[0]....
.L_18:
        /*006c*/ 	.word	0x00000070


	//   ....[1]....
        /*0070*/ 	.word	0x00000120


	//----- nvinfo : EIATTR_CBANK_PARAM_SIZE
	.align		4
.L_19:
        /*0074*/ 	.byte	0x03, 0x19
        /*0076*/ 	.short	0x001c


	//----- nvinfo : EIATTR_PARAM_CBANK
	.align		4
        /*0078*/ 	.byte	0x04, 0x0a
        /*007a*/ 	.short	(.L_21 - .L_20)
	.align		4
.L_20:
        /*007c*/ 	.word	index@(.nv.constant0._ZN3sep7testbed36_GLOBAL__N__20ab9f83_4_k_cu_4553a75a15scaleBiasKernelEPKfPfiff)
        /*0080*/ 	.short	0x0380
        /*0082*/ 	.short	0x001c


	//----- nvinfo : EIATTR_SW_WAR
	.align		4
.L_21:
        /*0084*/ 	.byte	0x04, 0x36
        /*0086*/ 	.short	(.L_23 - .L_22)
.L_22:
        /*0088*/ 	.word	0x00000008
.L_23:


//--------------------- .nv.callgraph             --------------------------
	.section	.nv.callgraph,"",@"SHT_CUDA_CALLGRAPH"
	.align	4
	.sectionentsize	8
	.align		4
        /*0000*/ 	.word	0x00000000
	.align		4
        /*0004*/ 	.word	0xffffffff
	.align		4
        /*0008*/ 	.word	0x00000000
	.align		4
        /*000c*/ 	.word	0xfffffffe
	.align		4
        /*0010*/ 	.word	0x00000000
	.align		4
        /*0014*/ 	.word	0xfffffffd
	.align		4
        /*0018*/ 	.word	0x00000000
	.align		4
        /*001c*/ 	.word	0xfffffffc


//--------------------- .text._ZN3sep7testbed36_GLOBAL__N__20ab9f83_4_k_cu_4553a75a15scaleBiasKernelEPKfPfiff --------------------------
	.section	.text._ZN3sep7testbed36_GLOBAL__N__20ab9f83_4_k_cu_4553a75a15scaleBiasKernelEPKfPfiff,"ax",@progbits
	.align	128
.text._ZN3sep7testbed36_GLOBAL__N__20ab9f83_4_k_cu_4553a75a15scaleBiasKernelEPKfPfiff:
        .type           _ZN3sep7testbed36_GLOBAL__N__20ab9f83_4_k_cu_4553a75a15scaleBiasKernelEPKfPfiff,@function
        .size           _ZN3sep7testbed36_GLOBAL__N__20ab9f83_4_k_cu_4553a75a15scaleBiasKernelEPKfPfiff,(.L_x_1 - _ZN3sep7testbed36_GLOBAL__N__20ab9f83_4_k_cu_4553a75a15scaleBiasKernelEPKfPfiff)
        .other          _ZN3sep7testbed36_GLOBAL__N__20ab9f83_4_k_cu_4553a75a15scaleBiasKernelEPKfPfiff,@"STO_CUDA_ENTRY STV_DEFAULT"
_ZN3sep7testbed36_GLOBAL__N__20ab9f83_4_k_cu_4553a75a15scaleBiasKernelEPKfPfiff:
[----:B------:R-:W-:Y:S01]  /*0000*/  LDC R1, c[0x0][0x37c] ;  /* 0x0000df00ff017b82 */ /* 0x000fe20000000800 */
[----:B------:R-:W0:Y:S07]  /*0010*/  S2R R0, SR_TID.X ;  /* 0x0000000000007919 */ /* 0x000e2e0000002100 */
[----:B------:R-:W0:Y:S01]  /*0020*/  S2UR UR4, SR_CTAID.X ;  /* 0x00000000000479c3 */ /* 0x000e220000002500 */
[----:B------:R-:W1:Y:S07]  /*0030*/  LDCU UR5, c[0x0][0x390] ;  /* 0x00007200ff0577ac */ /* 0x000e6e0008000800 */
[----:B------:R-:W0:Y:S02]  /*0040*/  LDC R7, c[0x0][0x360] ;  /* 0x0000d800ff077b82 */ /* 0x000e240000000800 */
[----:B0-----:R-:W-:-:S05]  /*0050*/  IMAD R7, R7, UR4, R0 ;  /* 0x0000000407077c24 */ /* 0x001fca000f8e0200 */
[----:B-1----:R-:W-:-:S13]  /*0060*/  ISETP.GE.AND P0, PT, R7, UR5, PT ;  /* 0x0000000507007c0c */ /* 0x002fda000bf06270 */
[----:B------:R-:W-:Y:S05]  /*0070*/  @P0 EXIT ;  /* 0x000000000000094d */ /* 0x000fea0003800000 */
[----:B------:R-:W0:Y:S01]  /*0080*/  LDC.64 R2, c[0x0][0x380] ;  /* 0x0000e000ff027b82 */ /* 0x000e220000000a00 */
[----:B------:R-:W1:Y:S01]  /*0090*/  LDCU.64 UR4, c[0x0][0x358] ;  /* 0x00006b00ff0477ac */ /* 0x000e620008000a00 */
[----:B------:R-:W2:Y:S06]  /*00a0*/  LDCU UR6, c[0x0][0x394] ;  /* 0x00007280ff0677ac */ /* 0x000eac0008000800 */
[----:B------:R-:W3:Y:S08]  /*00b0*/  LDC.64 R4, c[0x0][0x388] ;  /* 0x0000e200ff047b82 */ /* 0x000ef00000000a00 */
[----:B------:R-:W2:Y:S01]  /*00c0*/  LDC R9, c[0x0][0x398] ;  /* 0x0000e600ff097b82 */ /* 0x000ea20000000800 */
[----:B0-----:R-:W-:-:S06]  /*00d0*/  IMAD.WIDE R2, R7, 0x4, R2 ;  /* 0x0000000407027825 */ /* 0x001fcc00078e0202 */
[----:B-1----:R-:W2:Y:S01]  /*00e0*/  LDG.E R2, desc[UR4][R2.64] ;  /* 0x0000000402027981 */ /* 0x002ea2000c1e1900 */
[----:B---3--:R-:W-:-:S04]  /*00f0*/  IMAD.WIDE R4, R7, 0x4, R4 ;  /* 0x0000000407047825 */ /* 0x008fc800078e0204 */
[----:B--2---:R-:W-:-:S05]  /*0100*/  FFMA R7, R2, UR6, R9 ;  /* 0x0000000602077c23 */ /* 0x004fca0008000009 */
[----:B------:R-:W-:Y:S01]  /*0110*/  STG.E desc[UR4][R4.64], R7 ;  /* 0x0000000704007986 */ /* 0x000fe2000c101904 */
[----:B------:R-:W-:Y:S05]  /*0120*/  EXIT ;  /* 0x000000000000794d */ /* 0x000fea0003800000 */
.L_x_0:
[----:B------:R-:W-:-:S00]  /*0130*/  BRA `(.L_x_0) ;  /* 0xfffffffc00fc7947 */ /* 0x000fc0000383ffff */
[----:B------:R-:W-:-:S00]  /*0140*/  NOP ;  /* 0x0000000000007918 */ /* 0x000fc00000000000 */
        /* <DEDUP_REMOVED lines=11> */
.L_x_1:


//--------------------- .nv.shared.reserved.0     --------------------------
	.section	.nv.shared.reserved.0,"aw",@nobits
	.weak		__nv_reservedSMEM_offset_0_alias
	.size		__nv_reservedSMEM_offset_0_alias, 0, 64
	.other		__nv_reservedSMEM_offset_0_alias,@"STO_CUDA_RESERVED_SHARED STV_DEFAULT"
__nv_reservedSMEM_offset_0_alias:
	.zero		0
	.zero		64


//--------------------- .nv.constant0._ZN3sep7testbed36_GLOBAL__N__20ab9f83_4_k_cu_4553a75a15scaleBiasKernelEPKfPfiff --------------------------
	.section	.nv.constant0._ZN3sep7testbed36_GLOBAL__N__20ab9f83_4_k_cu_4553a75a15scaleBiasKernelEPKfPfiff,"a",@progbits
	.sectionflags	@""
	.align	4
.nv.constant0._ZN3sep7testbed36_GLOBAL__N__20ab9f83_4_k_cu_4553a75a15scaleBiasKernelEPKfPfiff:
	.zero		924


//--------------------- SYMBOLS --------------------------

	.type		.nv.reservedSmem.offset0,@object
	.size		.nv.reservedSmem.offset0,0x4
